//
// Generated by NVIDIA NVVM Compiler
//
// Compiler Build ID: CL-36424714
// Cuda compilation tools, release 13.0, V13.0.88
// Based on NVVM 20.0.0
//

.version 9.0
.target sm_100
.address_size 64

	// .globl	_Z10matrixMultPfS_S_iii
// _ZZ15tiledMatrixMultPfS_S_iE3Mds has been demoted
// _ZZ15tiledMatrixMultPfS_S_iE3Nds has been demoted

.visible .entry _Z10matrixMultPfS_S_iii(
	.param .u64 .ptr .align 1 _Z10matrixMultPfS_S_iii_param_0,
	.param .u64 .ptr .align 1 _Z10matrixMultPfS_S_iii_param_1,
	.param .u64 .ptr .align 1 _Z10matrixMultPfS_S_iii_param_2,
	.param .u32 _Z10matrixMultPfS_S_iii_param_3,
	.param .u32 _Z10matrixMultPfS_S_iii_param_4,
	.param .u32 _Z10matrixMultPfS_S_iii_param_5
)
{
	.reg .pred 	%p<13>;
	.reg .b32 	%r<43>;
	.reg .b32 	%f<68>;
	.reg .b64 	%rd<53>;

	ld.param.u64 	%rd7, [_Z10matrixMultPfS_S_iii_param_0];
	ld.param.u64 	%rd8, [_Z10matrixMultPfS_S_iii_param_1];
	ld.param.u64 	%rd6, [_Z10matrixMultPfS_S_iii_param_2];
	ld.param.u32 	%r20, [_Z10matrixMultPfS_S_iii_param_3];
	ld.param.u32 	%r18, [_Z10matrixMultPfS_S_iii_param_4];
	ld.param.u32 	%r19, [_Z10matrixMultPfS_S_iii_param_5];
	cvta.to.global.u64 	%rd1, %rd8;
	cvta.to.global.u64 	%rd2, %rd7;
	mov.u32 	%r22, %ctaid.x;
	mov.u32 	%r23, %ntid.x;
	mov.u32 	%r24, %tid.x;
	mad.lo.s32 	%r1, %r22, %r23, %r24;
	mov.u32 	%r25, %ctaid.y;
	mov.u32 	%r26, %ntid.y;
	mov.u32 	%r27, %tid.y;
	mad.lo.s32 	%r28, %r25, %r26, %r27;
	setp.ge.s32 	%p1, %r1, %r19;
	setp.ge.s32 	%p2, %r28, %r20;
	or.pred  	%p3, %p1, %p2;
	@%p3 bra 	$L__BB0_14;
	setp.lt.s32 	%p4, %r18, 1;
	mov.f32 	%f67, 0f00000000;
	@%p4 bra 	$L__BB0_13;
	mul.lo.s32 	%r3, %r18, %r28;
	and.b32  	%r4, %r18, 7;
	setp.lt.u32 	%p5, %r18, 8;
	mov.f32 	%f67, 0f00000000;
	mov.b32 	%r41, 0;
	@%p5 bra 	$L__BB0_5;
	and.b32  	%r41, %r18, 2147483640;
	neg.s32 	%r39, %r41;
	shl.b32 	%r7, %r19, 3;
	mul.wide.u32 	%rd9, %r3, 4;
	add.s64 	%rd10, %rd9, %rd2;
	add.s64 	%rd52, %rd10, 16;
	mov.f32 	%f67, 0f00000000;
	mul.wide.s32 	%rd13, %r19, 4;
	mov.u32 	%r38, %r1;
$L__BB0_4:
	.pragma "nounroll";
	ld.global.f32 	%f17, [%rd52+-16];
	mul.wide.s32 	%rd11, %r38, 4;
	add.s64 	%rd12, %rd1, %rd11;
	ld.global.f32 	%f18, [%rd12];
	fma.rn.f32 	%f19, %f17, %f18, %f67;
	ld.global.f32 	%f20, [%rd52+-12];
	add.s64 	%rd14, %rd12, %rd13;
	ld.global.f32 	%f21, [%rd14];
	fma.rn.f32 	%f22, %f20, %f21, %f19;
	ld.global.f32 	%f23, [%rd52+-8];
	add.s64 	%rd15, %rd14, %rd13;
	ld.global.f32 	%f24, [%rd15];
	fma.rn.f32 	%f25, %f23, %f24, %f22;
	ld.global.f32 	%f26, [%rd52+-4];
	add.s64 	%rd16, %rd15, %rd13;
	ld.global.f32 	%f27, [%rd16];
	fma.rn.f32 	%f28, %f26, %f27, %f25;
	ld.global.f32 	%f29, [%rd52];
	add.s64 	%rd17, %rd16, %rd13;
	ld.global.f32 	%f30, [%rd17];
	fma.rn.f32 	%f31, %f29, %f30, %f28;
	ld.global.f32 	%f32, [%rd52+4];
	add.s64 	%rd18, %rd17, %rd13;
	ld.global.f32 	%f33, [%rd18];
	fma.rn.f32 	%f34, %f32, %f33, %f31;
	ld.global.f32 	%f35, [%rd52+8];
	add.s64 	%rd19, %rd18, %rd13;
	ld.global.f32 	%f36, [%rd19];
	fma.rn.f32 	%f37, %f35, %f36, %f34;
	ld.global.f32 	%f38, [%rd52+12];
	add.s64 	%rd20, %rd19, %rd13;
	ld.global.f32 	%f39, [%rd20];
	fma.rn.f32 	%f67, %f38, %f39, %f37;
	add.s32 	%r39, %r39, 8;
	add.s32 	%r38, %r38, %r7;
	add.s64 	%rd52, %rd52, 32;
	setp.ne.s32 	%p6, %r39, 0;
	@%p6 bra 	$L__BB0_4;
$L__BB0_5:
	setp.eq.s32 	%p7, %r4, 0;
	@%p7 bra 	$L__BB0_13;
	and.b32  	%r13, %r18, 3;
	setp.lt.u32 	%p8, %r4, 4;
	@%p8 bra 	$L__BB0_8;
	add.s32 	%r30, %r41, %r3;
	mul.wide.u32 	%rd21, %r30, 4;
	add.s64 	%rd22, %rd2, %rd21;
	ld.global.f32 	%f41, [%rd22];
	mad.lo.s32 	%r31, %r41, %r19, %r1;
	mul.wide.s32 	%rd23, %r31, 4;
	add.s64 	%rd24, %rd1, %rd23;
	ld.global.f32 	%f42, [%rd24];
	fma.rn.f32 	%f43, %f41, %f42, %f67;
	cvt.u64.u32 	%rd25, %r3;
	cvt.u64.u32 	%rd26, %r41;
	add.s64 	%rd27, %rd26, %rd25;
	shl.b64 	%rd28, %rd27, 2;
	add.s64 	%rd29, %rd2, %rd28;
	ld.global.f32 	%f44, [%rd29+4];
	mul.wide.s32 	%rd30, %r19, 4;
	add.s64 	%rd31, %rd24, %rd30;
	ld.global.f32 	%f45, [%rd31];
	fma.rn.f32 	%f46, %f44, %f45, %f43;
	ld.global.f32 	%f47, [%rd29+8];
	add.s64 	%rd32, %rd31, %rd30;
	ld.global.f32 	%f48, [%rd32];
	fma.rn.f32 	%f49, %f47, %f48, %f46;
	ld.global.f32 	%f50, [%rd29+12];
	add.s64 	%rd33, %rd32, %rd30;
	ld.global.f32 	%f51, [%rd33];
	fma.rn.f32 	%f67, %f50, %f51, %f49;
	add.s32 	%r41, %r41, 4;
$L__BB0_8:
	setp.eq.s32 	%p9, %r13, 0;
	@%p9 bra 	$L__BB0_13;
	setp.eq.s32 	%p10, %r13, 1;
	@%p10 bra 	$L__BB0_11;
	add.s32 	%r32, %r41, %r3;
	mul.wide.u32 	%rd34, %r32, 4;
	add.s64 	%rd35, %rd2, %rd34;
	ld.global.f32 	%f53, [%rd35];
	mad.lo.s32 	%r33, %r41, %r19, %r1;
	mul.wide.s32 	%rd36, %r33, 4;
	add.s64 	%rd37, %rd1, %rd36;
	ld.global.f32 	%f54, [%rd37];
	fma.rn.f32 	%f55, %f53, %f54, %f67;
	cvt.u64.u32 	%rd38, %r3;
	cvt.u64.u32 	%rd39, %r41;
	add.s64 	%rd40, %rd39, %rd38;
	shl.b64 	%rd41, %rd40, 2;
	add.s64 	%rd42, %rd2, %rd41;
	ld.global.f32 	%f56, [%rd42+4];
	mul.wide.s32 	%rd43, %r19, 4;
	add.s64 	%rd44, %rd37, %rd43;
	ld.global.f32 	%f57, [%rd44];
	fma.rn.f32 	%f67, %f56, %f57, %f55;
	add.s32 	%r41, %r41, 2;
$L__BB0_11:
	and.b32  	%r34, %r18, 1;
	setp.eq.b32 	%p11, %r34, 1;
	not.pred 	%p12, %p11;
	@%p12 bra 	$L__BB0_13;
	add.s32 	%r35, %r41, %r3;
	mul.wide.u32 	%rd45, %r35, 4;
	add.s64 	%rd46, %rd2, %rd45;
	ld.global.f32 	%f58, [%rd46];
	mad.lo.s32 	%r36, %r41, %r19, %r1;
	mul.wide.s32 	%rd47, %r36, 4;
	add.s64 	%rd48, %rd1, %rd47;
	ld.global.f32 	%f59, [%rd48];
	fma.rn.f32 	%f67, %f58, %f59, %f67;
$L__BB0_13:
	mad.lo.s32 	%r37, %r19, %r28, %r1;
	cvta.to.global.u64 	%rd49, %rd6;
	mul.wide.s32 	%rd50, %r37, 4;
	add.s64 	%rd51, %rd49, %rd50;
	st.global.f32 	[%rd51], %f67;
$L__BB0_14:
	ret;

}
	// .globl	_Z15tiledMatrixMultPfS_S_i
.visible .entry _Z15tiledMatrixMultPfS_S_i(
	.param .u64 .ptr .align 1 _Z15tiledMatrixMultPfS_S_i_param_0,
	.param .u64 .ptr .align 1 _Z15tiledMatrixMultPfS_S_i_param_1,
	.param .u64 .ptr .align 1 _Z15tiledMatrixMultPfS_S_i_param_2,
	.param .u32 _Z15tiledMatrixMultPfS_S_i_param_3
)
{
	.reg .pred 	%p<10>;
	.reg .b32 	%r<45>;
	.reg .b32 	%f<63>;
	.reg .b64 	%rd<13>;
	// demoted variable
	.shared .align 4 .b8 _ZZ15tiledMatrixMultPfS_S_iE3Mds[1088];
	// demoted variable
	.shared .align 4 .b8 _ZZ15tiledMatrixMultPfS_S_iE3Nds[1088];
	ld.param.u64 	%rd3, [_Z15tiledMatrixMultPfS_S_i_param_0];
	ld.param.u64 	%rd4, [_Z15tiledMatrixMultPfS_S_i_param_1];
	ld.param.u64 	%rd5, [_Z15tiledMatrixMultPfS_S_i_param_2];
	ld.param.u32 	%r24, [_Z15tiledMatrixMultPfS_S_i_param_3];
	mov.u32 	%r25, %ctaid.x;
	mov.u32 	%r26, %ctaid.y;
	mov.u32 	%r40, %tid.x;
	mov.u32 	%r42, %tid.y;
	shl.b32 	%r27, %r26, 4;
	add.s32 	%r3, %r27, %r42;
	shl.b32 	%r4, %r25, 4;
	add.s32 	%r5, %r4, %r40;
	setp.lt.s32 	%p1, %r24, 16;
	mov.f32 	%f62, 0f00000000;
	@%p1 bra 	$L__BB1_7;
	mov.u32 	%r28, _ZZ15tiledMatrixMultPfS_S_iE3Mds;
	mad.lo.s32 	%r6, %r42, 68, %r28;
	shl.b32 	%r29, %r40, 2;
	add.s32 	%r7, %r6, %r29;
	mov.u32 	%r30, _ZZ15tiledMatrixMultPfS_S_iE3Nds;
	mad.lo.s32 	%r8, %r40, 68, %r30;
	shl.b32 	%r31, %r42, 2;
	add.s32 	%r9, %r8, %r31;
	shr.s32 	%r32, %r24, 31;
	shr.u32 	%r33, %r32, 28;
	add.s32 	%r34, %r24, %r33;
	shr.s32 	%r35, %r34, 4;
	neg.s32 	%r44, %r35;
	mad.lo.s32 	%r36, %r42, %r24, %r40;
	add.s32 	%r43, %r36, %r4;
	shl.b32 	%r12, %r24, 4;
	mad.lo.s32 	%r41, %r24, %r3, %r40;
	cvta.to.global.u64 	%rd1, %rd3;
	cvta.to.global.u64 	%rd2, %rd4;
	mov.f32 	%f62, 0f00000000;
$L__BB1_2:
	setp.ge.u32 	%p2, %r3, %r24;
	setp.ge.s32 	%p3, %r40, %r24;
	mov.f32 	%f60, 0f00000000;
	or.pred  	%p4, %p2, %p3;
	@%p4 bra 	$L__BB1_4;
	mul.wide.u32 	%rd6, %r41, 4;
	add.s64 	%rd7, %rd1, %rd6;
	ld.global.f32 	%f60, [%rd7];
$L__BB1_4:
	setp.ge.u32 	%p5, %r5, %r24;
	st.shared.f32 	[%r7], %f60;
	setp.ge.s32 	%p6, %r42, %r24;
	mov.f32 	%f61, 0f00000000;
	or.pred  	%p7, %p6, %p5;
	@%p7 bra 	$L__BB1_6;
	mul.wide.u32 	%rd8, %r43, 4;
	add.s64 	%rd9, %rd2, %rd8;
	ld.global.f32 	%f61, [%rd9];
$L__BB1_6:
	st.shared.f32 	[%r9], %f61;
	bar.sync 	0;
	ld.shared.f32 	%f12, [%r6];
	ld.shared.f32 	%f13, [%r8];
	fma.rn.f32 	%f14, %f12, %f13, %f62;
	ld.shared.f32 	%f15, [%r6+4];
	ld.shared.f32 	%f16, [%r8+4];
	fma.rn.f32 	%f17, %f15, %f16, %f14;
	ld.shared.f32 	%f18, [%r6+8];
	ld.shared.f32 	%f19, [%r8+8];
	fma.rn.f32 	%f20, %f18, %f19, %f17;
	ld.shared.f32 	%f21, [%r6+12];
	ld.shared.f32 	%f22, [%r8+12];
	fma.rn.f32 	%f23, %f21, %f22, %f20;
	ld.shared.f32 	%f24, [%r6+16];
	ld.shared.f32 	%f25, [%r8+16];
	fma.rn.f32 	%f26, %f24, %f25, %f23;
	ld.shared.f32 	%f27, [%r6+20];
	ld.shared.f32 	%f28, [%r8+20];
	fma.rn.f32 	%f29, %f27, %f28, %f26;
	ld.shared.f32 	%f30, [%r6+24];
	ld.shared.f32 	%f31, [%r8+24];
	fma.rn.f32 	%f32, %f30, %f31, %f29;
	ld.shared.f32 	%f33, [%r6+28];
	ld.shared.f32 	%f34, [%r8+28];
	fma.rn.f32 	%f35, %f33, %f34, %f32;
	ld.shared.f32 	%f36, [%r6+32];
	ld.shared.f32 	%f37, [%r8+32];
	fma.rn.f32 	%f38, %f36, %f37, %f35;
	ld.shared.f32 	%f39, [%r6+36];
	ld.shared.f32 	%f40, [%r8+36];
	fma.rn.f32 	%f41, %f39, %f40, %f38;
	ld.shared.f32 	%f42, [%r6+40];
	ld.shared.f32 	%f43, [%r8+40];
	fma.rn.f32 	%f44, %f42, %f43, %f41;
	ld.shared.f32 	%f45, [%r6+44];
	ld.shared.f32 	%f46, [%r8+44];
	fma.rn.f32 	%f47, %f45, %f46, %f44;
	ld.shared.f32 	%f48, [%r6+48];
	ld.shared.f32 	%f49, [%r8+48];
	fma.rn.f32 	%f50, %f48, %f49, %f47;
	ld.shared.f32 	%f51, [%r6+52];
	ld.shared.f32 	%f52, [%r8+52];
	fma.rn.f32 	%f53, %f51, %f52, %f50;
	ld.shared.f32 	%f54, [%r6+56];
	ld.shared.f32 	%f55, [%r8+56];
	fma.rn.f32 	%f56, %f54, %f55, %f53;
	ld.shared.f32 	%f57, [%r6+60];
	ld.shared.f32 	%f58, [%r8+60];
	fma.rn.f32 	%f62, %f57, %f58, %f56;
	bar.sync 	0;
	add.s32 	%r44, %r44, 1;
	setp.ne.s32 	%p8, %r44, 0;
	add.s32 	%r43, %r43, %r12;
	add.s32 	%r42, %r42, 16;
	add.s32 	%r41, %r41, 16;
	add.s32 	%r40, %r40, 16;
	@%p8 bra 	$L__BB1_2;
$L__BB1_7:
	max.s32 	%r38, %r5, %r3;
	setp.ge.s32 	%p9, %r38, %r24;
	@%p9 bra 	$L__BB1_9;
	mad.lo.s32 	%r39, %r24, %r3, %r5;
	cvta.to.global.u64 	%rd10, %rd5;
	mul.wide.u32 	%rd11, %r39, 4;
	add.s64 	%rd12, %rd10, %rd11;
	st.global.f32 	[%rd12], %f62;
$L__BB1_9:
	ret;

}


// ===== COMPILED SASS (sm_100) =====

	.target	sm_100

	.elftype	@"ET_EXEC"


//--------------------- .note.nv.tkinfo           --------------------------
	.section	.note.nv.tkinfo,"",@"SHT_NOTE"
	.sectionflags	@"SHF_NOTE_NV_TKINFO"
	.tkinfo
        /*0018*/ 	.word	0x00000002
        /*0030*/ 	.string	""
        /*0030*/ 	.string	"ptxas"
        /*0030*/ 	.string	"Cuda compilation tools, release 13.0, V13.0.88"
        /*0030*/ 	.string	"Build cuda_13.0.r13.0/compiler.36424714_0"
        /*0030*/ 	.string	"-arch sm_100 -m 64 "



//--------------------- .note.nv.cuinfo           --------------------------
	.section	.note.nv.cuinfo,"",@"SHT_NOTE"
	.sectionflags	@"SHF_NOTE_NV_CUINFO"
        /*0018*/ 	.short	0x0002
        /*001a*/ 	.short	0x0064
        /*001c*/ 	.short	0x0082
	.zero		2


//--------------------- .nv.info                  --------------------------
	.section	.nv.info,"",@"SHT_CUDA_INFO"
	.align	4


	//----- nvinfo : EIATTR_REGCOUNT
	.align		4
        /*0000*/ 	.byte	0x04, 0x2f
        /*0002*/ 	.short	(.L_1 - .L_0)
	.align		4
.L_0:
        /*0004*/ 	.word	index@(_Z10matrixMultPfS_S_iii)
        /*0008*/ 	.word	0x00000020


	//----- nvinfo : EIATTR_FRAME_SIZE
	.align		4
.L_1:
        /*000c*/ 	.byte	0x04, 0x11
        /*000e*/ 	.short	(.L_3 - .L_2)
	.align		4
.L_2:
        /*0010*/ 	.word	index@(_Z10matrixMultPfS_S_iii)
        /*0014*/ 	.word	0x00000000


	//----- nvinfo : EIATTR_REGCOUNT
	.align		4
.L_3:
        /*0018*/ 	.byte	0x04, 0x2f
        /*001a*/ 	.short	(.L_5 - .L_4)
	.align		4
.L_4:
        /*001c*/ 	.word	index@(_Z15tiledMatrixMultPfS_S_i)
        /*0020*/ 	.word	0x00000020


	//----- nvinfo : EIATTR_FRAME_SIZE
	.align		4
.L_5:
        /*0024*/ 	.byte	0x04, 0x11
        /*0026*/ 	.short	(.L_7 - .L_6)
	.align		4
.L_6:
        /*0028*/ 	.word	index@(_Z15tiledMatrixMultPfS_S_i)
        /*002c*/ 	.word	0x00000000


	//----- nvinfo : EIATTR_MIN_STACK_SIZE
	.align		4
.L_7:
        /*0030*/ 	.byte	0x04, 0x12
        /*0032*/ 	.short	(.L_9 - .L_8)
	.align		4
.L_8:
        /*0034*/ 	.word	index@(_Z15tiledMatrixMultPfS_S_i)
        /*0038*/ 	.word	0x00000000


	//----- nvinfo : EIATTR_MIN_STACK_SIZE
	.align		4
.L_9:
        /*003c*/ 	.byte	0x04, 0x12
        /*003e*/ 	.short	(.L_11 - .L_10)
	.align		4
.L_10:
        /*0040*/ 	.word	index@(_Z10matrixMultPfS_S_iii)
        /*0044*/ 	.word	0x00000000
.L_11:


//--------------------- .nv.compat                --------------------------
	.section	.nv.compat,"",@"SHT_CUDA_COMPAT_INFO"
	.align	4
        /*0000*/ 	.byte	0x02, 0x09, 0x00, 0x00, 0x02, 0x02, 0x01, 0x00, 0x02, 0x05, 0x05, 0x00, 0x03, 0x07, 0x01, 0x01
        /*0010*/ 	.byte	0x02, 0x03, 0x00, 0x00, 0x02, 0x06, 0x01, 0x00, 0x04, 0x0b, 0x08, 0x00, 0x09, 0x00, 0x00, 0x00
        /*0020*/ 	.byte	0x00, 0x00, 0x00, 0x00


//--------------------- .nv.info._Z15tiledMatrixMultPfS_S_i --------------------------
	.section	.nv.info._Z15tiledMatrixMultPfS_S_i,"",@"SHT_CUDA_INFO"
	.sectionflags	@""
	.align	4


	//----- nvinfo : EIATTR_CUDA_API_VERSION
	.align		4
        /*0000*/ 	.byte	0x04, 0x37
        /*0002*/ 	.short	(.L_13 - .L_12)
.L_12:
        /*0004*/ 	.word	0x00000082


	//----- nvinfo : EIATTR_KPARAM_INFO
	.align		4
.L_13:
        /*0008*/ 	.byte	0x04, 0x17
        /*000a*/ 	.short	(.L_15 - .L_14)
.L_14:
        /*000c*/ 	.word	0x00000000
        /*0010*/ 	.short	0x0003
        /*0012*/ 	.short	0x0018
        /*0014*/ 	.byte	0x00, 0xf0, 0x11, 0x00


	//----- nvinfo : EIATTR_KPARAM_INFO
	.align		4
.L_15:
        /*0018*/ 	.byte	0x04, 0x17
        /*001a*/ 	.short	(.L_17 - .L_16)
.L_16:
        /*001c*/ 	.word	0x00000000
        /*0020*/ 	.short	0x0002
        /*0022*/ 	.short	0x0010
        /*0024*/ 	.byte	0x00, 0xf5, 0x21, 0x00


	//----- nvinfo : EIATTR_KPARAM_INFO
	.align		4
.L_17:
        /*0028*/ 	.byte	0x04, 0x17
        /*002a*/ 	.short	(.L_19 - .L_18)
.L_18:
        /*002c*/ 	.word	0x00000000
        /*0030*/ 	.short	0x0001
        /*0032*/ 	.short	0x0008
        /*0034*/ 	.byte	0x00, 0xf5, 0x21, 0x00


	//----- nvinfo : EIATTR_KPARAM_INFO
	.align		4
.L_19:
        /*0038*/ 	.byte	0x04, 0x17
        /*003a*/ 	.short	(.L_21 - .L_20)
.L_20:
        /*003c*/ 	.word	0x00000000
        /*0040*/ 	.short	0x0000
        /*0042*/ 	.short	0x0000
        /*0044*/ 	.byte	0x00, 0xf5, 0x21, 0x00


	//----- nvinfo : EIATTR_SPARSE_MMA_MASK
	.align		4
.L_21:
        /*0048*/ 	.byte	0x03, 0x50
        /*004a*/ 	.short	0x0000


	//----- nvinfo : EIATTR_MAXREG_COUNT
	.align		4
        /*004c*/ 	.byte	0x03, 0x1b
        /*004e*/ 	.short	0x00ff


	//----- nvinfo : EIATTR_NUM_BARRIERS
	.align		4
        /*0050*/ 	.byte	0x02, 0x4c
        /*0052*/ 	.byte	0x01
	.zero		1


	//----- nvinfo : EIATTR_MERCURY_ISA_VERSION
	.align		4
        /*0054*/ 	.byte	0x03, 0x5f
        /*0056*/ 	.short	0x0101


	//----- nvinfo : EIATTR_VRC_CTA_INIT_COUNT
	.align		4
        /*0058*/ 	.byte	0x02, 0x4a
	.zero		1
	.zero		1


	//----- nvinfo : EIATTR_EXIT_INSTR_OFFSETS
	.align		4
        /*005c*/ 	.byte	0x04, 0x1c
        /*005e*/ 	.short	(.L_23 - .L_22)


	//   ....[0]....
.L_22:
        /*0060*/ 	.word	0x00000690


	//   ....[1]....
        /*0064*/ 	.word	0x000006e0


	//----- nvinfo : EIATTR_CBANK_PARAM_SIZE
	.align		4
.L_23:
        /*0068*/ 	.byte	0x03, 0x19
        /*006a*/ 	.short	0x001c


	//----- nvinfo : EIATTR_PARAM_CBANK
	.align		4
        /*006c*/ 	.byte	0x04, 0x0a
        /*006e*/ 	.short	(.L_25 - .L_24)
	.align		4
.L_24:
        /*0070*/ 	.word	index@(.nv.constant0._Z15tiledMatrixMultPfS_S_i)
        /*0074*/ 	.short	0x0380
        /*0076*/ 	.short	0x001c


	//----- nvinfo : EIATTR_SW_WAR
	.align		4
.L_25:
        /*0078*/ 	.byte	0x04, 0x36
        /*007a*/ 	.short	(.L_27 - .L_26)
.L_26:
        /*007c*/ 	.word	0x00000008
.L_27:


//--------------------- .nv.info._Z10matrixMultPfS_S_iii --------------------------
	.section	.nv.info._Z10matrixMultPfS_S_iii,"",@"SHT_CUDA_INFO"
	.sectionflags	@""
	.align	4


	//----- nvinfo : EIATTR_CUDA_API_VERSION
	.align		4
        /*0000*/ 	.byte	0x04, 0x37
        /*0002*/ 	.short	(.L_29 - .L_28)
.L_28:
        /*0004*/ 	.word	0x00000082


	//----- nvinfo : EIATTR_KPARAM_INFO
	.align		4
.L_29:
        /*0008*/ 	.byte	0x04, 0x17
        /*000a*/ 	.short	(.L_31 - .L_30)
.L_30:
        /*000c*/ 	.word	0x00000000
        /*0010*/ 	.short	0x0005
        /*0012*/ 	.short	0x0020
        /*0014*/ 	.byte	0x00, 0xf0, 0x11, 0x00


	//----- nvinfo : EIATTR_KPARAM_INFO
	.align		4
.L_31:
        /*0018*/ 	.byte	0x04, 0x17
        /*001a*/ 	.short	(.L_33 - .L_32)
.L_32:
        /*001c*/ 	.word	0x00000000
        /*0020*/ 	.short	0x0004
        /*0022*/ 	.short	0x001c
        /*0024*/ 	.byte	0x00, 0xf0, 0x11, 0x00


	//----- nvinfo : EIATTR_KPARAM_INFO
	.align		4
.L_33:
        /*0028*/ 	.byte	0x04, 0x17
        /*002a*/ 	.short	(.L_35 - .L_34)
.L_34:
        /*002c*/ 	.word	0x00000000
        /*0030*/ 	.short	0x0003
        /*0032*/ 	.short	0x0018
        /*0034*/ 	.byte	0x00, 0xf0, 0x11, 0x00


	//----- nvinfo : EIATTR_KPARAM_INFO
	.align		4
.L_35:
        /*0038*/ 	.byte	0x04, 0x17
        /*003a*/ 	.short	(.L_37 - .L_36)
.L_36:
        /*003c*/ 	.word	0x00000000
        /*0040*/ 	.short	0x0002
        /*0042*/ 	.short	0x0010
        /*0044*/ 	.byte	0x00, 0xf5, 0x21, 0x00


	//----- nvinfo : EIATTR_KPARAM_INFO
	.align		4
.L_37:
        /*0048*/ 	.byte	0x04, 0x17
        /*004a*/ 	.short	(.L_39 - .L_38)
.L_38:
        /*004c*/ 	.word	0x00000000
        /*0050*/ 	.short	0x0001
        /*0052*/ 	.short	0x0008
        /*0054*/ 	.byte	0x00, 0xf5, 0x21, 0x00


	//----- nvinfo : EIATTR_KPARAM_INFO
	.align		4
.L_39:
        /*0058*/ 	.byte	0x04, 0x17
        /*005a*/ 	.short	(.L_41 - .L_40)
.L_40:
        /*005c*/ 	.word	0x00000000
        /*0060*/ 	.short	0x0000
        /*0062*/ 	.short	0x0000
        /*0064*/ 	.byte	0x00, 0xf5, 0x21, 0x00


	//----- nvinfo : EIATTR_SPARSE_MMA_MASK
	.align		4
.L_41:
        /*0068*/ 	.byte	0x03, 0x50
        /*006a*/ 	.short	0x0000


	//----- nvinfo : EIATTR_MAXREG_COUNT
	.align		4
        /*006c*/ 	.byte	0x03, 0x1b
        /*006e*/ 	.short	0x00ff


	//----- nvinfo : EIATTR_MERCURY_ISA_VERSION
	.align		4
        /*0070*/ 	.byte	0x03, 0x5f
        /*0072*/ 	.short	0x0101


	//----- nvinfo : EIATTR_VRC_CTA_INIT_COUNT
	.align		4
        /*0074*/ 	.byte	0x02, 0x4a
	.zero		1
	.zero		1


	//----- nvinfo : EIATTR_EXIT_INSTR_OFFSETS
	.align		4
        /*0078*/ 	.byte	0x04, 0x1c
        /*007a*/ 	.short	(.L_43 - .L_42)


	//   ....[0]....
.L_42:
        /*007c*/ 	.word	0x000000d0


	//   ....[1]....
        /*0080*/ 	.word	0x000008f0


	//----- nvinfo : EIATTR_CBANK_PARAM_SIZE
	.align		4
.L_43:
        /*0084*/ 	.byte	0x03, 0x19
        /*0086*/ 	.short	0x0024


	//----- nvinfo : EIATTR_PARAM_CBANK
	.align		4
        /*0088*/ 	.byte	0x04, 0x0a
        /*008a*/ 	.short	(.L_45 - .L_44)
	.align		4
.L_44:
        /*008c*/ 	.word	index@(.nv.constant0._Z10matrixMultPfS_S_iii)
        /*0090*/ 	.short	0x0380
        /*0092*/ 	.short	0x0024


	//----- nvinfo : EIATTR_SW_WAR
	.align		4
.L_45:
        /*0094*/ 	.byte	0x04, 0x36
        /*0096*/ 	.short	(.L_47 - .L_46)
.L_46:
        /*0098*/ 	.word	0x00000008
.L_47:


//--------------------- .nv.callgraph             --------------------------
	.section	.nv.callgraph,"",@"SHT_CUDA_CALLGRAPH"
	.align	4
	.sectionentsize	8
	.align		4
        /*0000*/ 	.word	0x00000000
	.align		4
        /*0004*/ 	.word	0xffffffff
	.align		4
        /*0008*/ 	.word	0x00000000
	.align		4
        /*000c*/ 	.word	0xfffffffe
	.align		4
        /*0010*/ 	.word	0x00000000
	.align		4
        /*0014*/ 	.word	0xfffffffd
	.align		4
        /*0018*/ 	.word	0x00000000
	.align		4
        /*001c*/ 	.word	0xfffffffc


//--------------------- .text._Z15tiledMatrixMultPfS_S_i --------------------------
	.section	.text._Z15tiledMatrixMultPfS_S_i,"ax",@progbits
	.align	128
        .global         _Z15tiledMatrixMultPfS_S_i
        .type           _Z15tiledMatrixMultPfS_S_i,@function
        .size           _Z15tiledMatrixMultPfS_S_i,(.L_x_8 - _Z15tiledMatrixMultPfS_S_i)
        .other          _Z15tiledMatrixMultPfS_S_i,@"STO_CUDA_ENTRY STV_DEFAULT"
_Z15tiledMatrixMultPfS_S_i:
.text._Z15tiledMatrixMultPfS_S_i:
[----:B------:R-:W-:Y:S01]  /*0000*/  LDC R1, c[0x0][0x37c] ;  /* 0x0000df00ff017b82 */ /* 0x000fe20000000800 */
[----:B------:R-:W0:Y:S01]  /*0010*/  LDCU UR4, c[0x0][0x398] ;  /* 0x00007300ff0477ac */ /* 0x000e220008000800 */
[----:B------:R-:W1:Y:S01]  /*0020*/  S2R R7, SR_CTAID.Y ;  /* 0x0000000000077919 */ /* 0x000e620000002600 */
[----:B------:R-:W-:Y:S01]  /*0030*/  IMAD.MOV.U32 R19, RZ, RZ, RZ ;  /* 0x000000ffff137224 */ /* 0x000fe200078e00ff */
[----:B------:R-:W1:Y:S01]  /*0040*/  S2R R13, SR_TID.Y ;  /* 0x00000000000d7919 */ /* 0x000e620000002200 */
[----:B------:R-:W2:Y:S01]  /*0050*/  S2R R4, SR_CTAID.X ;  /* 0x0000000000047919 */ /* 0x000ea20000002500 */
[----:B------:R-:W2:Y:S01]  /*0060*/  S2R R11, SR_TID.X ;  /* 0x00000000000b7919 */ /* 0x000ea20000002100 */
[----:B0-----:R-:W-:Y:S01]  /*0070*/  MOV R0, UR4 ;  /* 0x0000000400007c02 */ /* 0x001fe20008000f00 */
[----:B------:R-:W0:Y:S03]  /*0080*/  LDCU.64 UR4, c[0x0][0x358] ;  /* 0x00006b00ff0477ac */ /* 0x000e260008000a00 */
[----:B------:R-:W-:-:S02]  /*0090*/  ISETP.GE.AND P0, PT, R0, 0x10, PT ;  /* 0x000000100000780c */ /* 0x000fc40003f06270 */
[----:B-1----:R-:W-:Y:S02]  /*00a0*/  LEA R7, R7, R13, 0x4 ;  /* 0x0000000d07077211 */ /* 0x002fe400078e20ff */
[----:B--2---:R-:W-:-:S04]  /*00b0*/  LEA R6, R4, R11, 0x4 ;  /* 0x0000000b04067211 */ /* 0x004fc800078e20ff */
[----:B------:R-:W-:-:S05]  /*00c0*/  VIMNMX R9, PT, PT, R7, R6, !PT ;  /* 0x0000000607097248 */ /* 0x000fca0007fe0100 */
[----:B0-----:R-:W-:Y:S05]  /*00d0*/  @!P0 BRA `(.L_x_0) ;  /* 0x0000000400688947 */ /* 0x001fea0003800000 */
[----:B------:R-:W0:Y:S01]  /*00e0*/  S2R R14, SR_CgaCtaId ;  /* 0x00000000000e7919 */ /* 0x000e220000008800 */
[----:B------:R-:W1:Y:S01]  /*00f0*/  LDC R8, c[0x0][0x398] ;  /* 0x0000e600ff087b82 */ /* 0x000e620000000800 */
[----:B------:R-:W-:Y:S01]  /*0100*/  MOV R2, 0x400 ;  /* 0x0000040000027802 */ /* 0x000fe20000000f00 */
[-CC-:B------:R-:W-:Y:S01]  /*0110*/  IMAD R17, R13, R0.reuse, R11.reuse ;  /* 0x000000000d117224 */ /* 0x180fe200078e020b */
[----:B------:R-:W-:Y:S01]  /*0120*/  SHF.R.S32.HI R5, RZ, 0x1f, R0 ;  /* 0x0000001fff057819 */ /* 0x000fe20000011400 */
[----:B------:R-:W-:Y:S01]  /*0130*/  IMAD.MOV.U32 R19, RZ, RZ, RZ ;  /* 0x000000ffff137224 */ /* 0x000fe200078e00ff */
[----:B------:R-:W-:Y:S01]  /*0140*/  IADD3 R3, PT, PT, R2, 0x440, RZ ;  /* 0x0000044002037810 */ /* 0x000fe20007ffe0ff */
[-C--:B------:R-:W-:Y:S01]  /*0150*/  IMAD R15, R7, R0.reuse, R11 ;  /* 0x00000000070f7224 */ /* 0x080fe200078e020b */
[----:B------:R-:W-:Y:S02]  /*0160*/  LEA.HI R5, R5, R0, RZ, 0x4 ;  /* 0x0000000005057211 */ /* 0x000fe400078f20ff */
[----:B------:R-:W-:-:S02]  /*0170*/  LEA R17, R4, R17, 0x4 ;  /* 0x0000001104117211 */ /* 0x000fc400078e20ff */
[----:B------:R-:W-:-:S04]  /*0180*/  SHF.R.S32.HI R5, RZ, 0x4, R5 ;  /* 0x00000004ff057819 */ /* 0x000fc80000011405 */
[----:B------:R-:W-:Y:S02]  /*0190*/  IADD3 R16, PT, PT, -R5, RZ, RZ ;  /* 0x000000ff05107210 */ /* 0x000fe40007ffe1ff */
[C---:B0-----:R-:W-:Y:S02]  /*01a0*/  LEA R12, R14.reuse, R2, 0x18 ;  /* 0x000000020e0c7211 */ /* 0x041fe400078ec0ff */
[----:B------:R-:W-:-:S03]  /*01b0*/  LEA R14, R14, R3, 0x18 ;  /* 0x000000030e0e7211 */ /* 0x000fc600078ec0ff */
[----:B------:R-:W-:Y:S02]  /*01c0*/  IMAD R12, R13, 0x44, R12 ;  /* 0x000000440d0c7824 */ /* 0x000fe400078e020c */
[----:B------:R-:W-:-:S03]  /*01d0*/  IMAD R14, R11, 0x44, R14 ;  /* 0x000000440b0e7824 */ /* 0x000fc600078e020e */
[----:B------:R-:W-:Y:S02]  /*01e0*/  LEA R18, R11, R12, 0x2 ;  /* 0x0000000c0b127211 */ /* 0x000fe400078e10ff */
[----:B------:R-:W-:-:S07]  /*01f0*/  LEA R10, R13, R14, 0x2 ;  /* 0x0000000e0d0a7211 */ /* 0x000fce00078e10ff */
.L_x_1:
[----:B-1----:R-:W-:Y:S02]  /*0200*/  IMAD.MOV.U32 R0, RZ, RZ, R8 ;  /* 0x000000ffff007224 */ /* 0x002fe400078e0008 */
[----:B------:R-:W-:Y:S01]  /*0210*/  HFMA2 R21, -RZ, RZ, 0, 0 ;  /* 0x00000000ff157431 */ /* 0x000fe200000001ff */
[----:B------:R-:W-:Y:S02]  /*0220*/  MOV R27, RZ ;  /* 0x000000ff001b7202 */ /* 0x000fe40000000f00 */
[-C--:B------:R-:W-:Y:S02]  /*0230*/  ISETP.GE.AND P1, PT, R11, R0.reuse, PT ;  /* 0x000000000b00720c */ /* 0x080fe40003f26270 */
[-C--:B------:R-:W-:Y:S02]  /*0240*/  ISETP.GE.U32.AND P0, PT, R6, R0.reuse, PT ;  /* 0x000000000600720c */ /* 0x080fe40003f06070 */
[-C--:B------:R-:W-:Y:S02]  /*0250*/  ISETP.GE.U32.OR P1, PT, R7, R0.reuse, P1 ;  /* 0x000000000700720c */ /* 0x080fe40000f26470 */
[----:B------:R-:W-:-:S11]  /*0260*/  ISETP.GE.OR P0, PT, R13, R0, P0 ;  /* 0x000000000d00720c */ /* 0x000fd60000706670 */
[----:B------:R-:W0:Y:S08]  /*0270*/  @!P1 LDC.64 R4, c[0x0][0x380] ;  /* 0x0000e000ff049b82 */ /* 0x000e300000000a00 */
[----:B------:R-:W1:Y:S01]  /*0280*/  @!P0 LDC.64 R2, c[0x0][0x388] ;  /* 0x0000e200ff028b82 */ /* 0x000e620000000a00 */
[----:B0-----:R-:W-:-:S05]  /*0290*/  @!P1 IMAD.WIDE.U32 R4, R15, 0x4, R4 ;  /* 0x000000040f049825 */ /* 0x001fca00078e0004 */
[----:B------:R-:W2:Y:S01]  /*02a0*/  @!P1 LDG.E R21, desc[UR4][R4.64] ;  /* 0x0000000404159981 */ /* 0x000ea2000c1e1900 */
[----:B-1----:R-:W-:-:S05]  /*02b0*/  @!P0 IMAD.WIDE.U32 R2, R17, 0x4, R2 ;  /* 0x0000000411028825 */ /* 0x002fca00078e0002 */
[----:B------:R-:W3:Y:S01]  /*02c0*/  @!P0 LDG.E R27, desc[UR4][R2.64] ;  /* 0x00000004021b8981 */ /* 0x000ee2000c1e1900 */
[----:B------:R-:W-:-:S04]  /*02d0*/  IADD3 R16, PT, PT, R16, 0x1, RZ ;  /* 0x0000000110107810 */ /* 0x000fc80007ffe0ff */
[----:B------:R-:W-:Y:S01]  /*02e0*/  ISETP.NE.AND P0, PT, R16, RZ, PT ;  /* 0x000000ff1000720c */ /* 0x000fe20003f05270 */
[----:B------:R-:W-:Y:S01]  /*02f0*/  VIADD R11, R11, 0x10 ;  /* 0x000000100b0b7836 */ /* 0x000fe20000000000 */
[----:B------:R-:W-:Y:S02]  /*0300*/  IADD3 R13, PT, PT, R13, 0x10, RZ ;  /* 0x000000100d0d7810 */ /* 0x000fe40007ffe0ff */
[----:B------:R-:W-:Y:S02]  /*0310*/  IADD3 R15, PT, PT, R15, 0x10, RZ ;  /* 0x000000100f0f7810 */ /* 0x000fe40007ffe0ff */
[----:B------:R-:W-:Y:S01]  /*0320*/  LEA R17, R0, R17, 0x4 ;  /* 0x0000001100117211 */ /* 0x000fe200078e20ff */
[----:B--2---:R-:W-:Y:S04]  /*0330*/  STS [R18], R21 ;  /* 0x0000001512007388 */ /* 0x004fe80000000800 */
[----:B---3--:R-:W-:Y:S01]  /*0340*/  STS [R10], R27 ;  /* 0x0000001b0a007388 */ /* 0x008fe20000000800 */
[----:B------:R-:W-:Y:S06]  /*0350*/  BAR.SYNC.DEFER_BLOCKING 0x0 ;  /* 0x0000000000007b1d */ /* 0x000fec0000010000 */
[----:B------:R-:W-:Y:S04]  /*0360*/  LDS R20, [R12] ;  /* 0x000000000c147984 */ /* 0x000fe80000000800 */
[----:B------:R-:W0:Y:S04]  /*0370*/  LDS R22, [R14] ;  /* 0x000000000e167984 */ /* 0x000e280000000800 */
[----:B------:R-:W-:Y:S04]  /*0380*/  LDS R29, [R12+0x4] ;  /* 0x000004000c1d7984 */ /* 0x000fe80000000800 */
[----:B------:R-:W1:Y:S04]  /*0390*/  LDS R28, [R14+0x4] ;  /* 0x000004000e1c7984 */ /* 0x000e680000000800 */
[----:B------:R-:W-:Y:S04]  /*03a0*/  LDS R25, [R12+0x8] ;  /* 0x000008000c197984 */ /* 0x000fe80000000800 */
[----:B------:R-:W2:Y:S04]  /*03b0*/  LDS R26, [R14+0x8] ;  /* 0x000008000e1a7984 */ /* 0x000ea80000000800 */
[----:B------:R-:W-:Y:S04]  /*03c0*/  LDS R5, [R12+0xc] ;  /* 0x00000c000c057984 */ /* 0x000fe80000000800 */
[----:B------:R-:W3:Y:S04]  /*03d0*/  LDS R4, [R14+0xc] ;  /* 0x00000c000e047984 */ /* 0x000ee80000000800 */
[----:B------:R-:W-:Y:S04]  /*03e0*/  LDS R23, [R12+0x10] ;  /* 0x000010000c177984 */ /* 0x000fe80000000800 */
[----:B------:R-:W4:Y:S04]  /*03f0*/  LDS R24, [R14+0x10] ;  /* 0x000010000e187984 */ /* 0x000f280000000800 */
[----:B------:R-:W-:Y:S01]  /*0400*/  LDS R21, [R12+0x14] ;  /* 0x000014000c157984 */ /* 0x000fe20000000800 */
[----:B0-----:R-:W-:-:S03]  /*0410*/  FFMA R20, R20, R22, R19 ;  /* 0x0000001614147223 */ /* 0x001fc60000000013 */
[----:B------:R-:W-:Y:S04]  /*0420*/  LDS R2, [R12+0x1c] ;  /* 0x00001c000c027984 */ /* 0x000fe80000000800 */
[----:B------:R-:W0:Y:S01]  /*0430*/  LDS R22, [R14+0x14] ;  /* 0x000014000e167984 */ /* 0x000e220000000800 */
[----:B-1----:R-:W-:-:S03]  /*0440*/  FFMA R28, R29, R28, R20 ;  /* 0x0000001c1d1c7223 */ /* 0x002fc60000000014 */
[----:B------:R-:W-:Y:S04]  /*0450*/  LDS R19, [R12+0x18] ;  /* 0x000018000c137984 */ /* 0x000fe80000000800 */
[----:B------:R-:W1:Y:S01]  /*0460*/  LDS R20, [R14+0x18] ;  /* 0x000018000e147984 */ /* 0x000e620000000800 */
[----:B--2---:R-:W-:-:S03]  /*0470*/  FFMA R26, R25, R26, R28 ;  /* 0x0000001a191a7223 */ /* 0x004fc6000000001c */
[----:B------:R-:W2:Y:S01]  /*0480*/  LDS R3, [R14+0x1c] ;  /* 0x00001c000e037984 */ /* 0x000ea20000000800 */
[----:B---3--:R-:W-:-:S03]  /*0490*/  FFMA R26, R5, R4, R26 ;  /* 0x00000004051a7223 */ /* 0x008fc6000000001a */
[----:B------:R-:W-:Y:S04]  /*04a0*/  LDS R4, [R12+0x20] ;  /* 0x000020000c047984 */ /* 0x000fe80000000800 */
[----:B------:R-:W3:Y:S01]  /*04b0*/  LDS R5, [R14+0x20] ;  /* 0x000020000e057984 */ /* 0x000ee20000000800 */
[----:B----4-:R-:W-:-:S03]  /*04c0*/  FFMA R26, R23, R24, R26 ;  /* 0x00000018171a7223 */ /* 0x010fc6000000001a */
[----:B------:R-:W-:Y:S04]  /*04d0*/  LDS R24, [R12+0x24] ;  /* 0x000024000c187984 */ /* 0x000fe80000000800 */
[----:B------:R-:W4:Y:S01]  /*04e0*/  LDS R23, [R14+0x24] ;  /* 0x000024000e177984 */ /* 0x000f220000000800 */
[----:B0-----:R-:W-:-:S03]  /*04f0*/  FFMA R26, R21, R22, R26 ;  /* 0x00000016151a7223 */ /* 0x001fc6000000001a */
[----:B------:R-:W-:Y:S04]  /*0500*/  LDS R22, [R12+0x28] ;  /* 0x000028000c167984 */ /* 0x000fe80000000800 */
[----:B------:R-:W0:Y:S01]  /*0510*/  LDS R21, [R14+0x28] ;  /* 0x000028000e157984 */ /* 0x000e220000000800 */
[----:B-1----:R-:W-:-:S03]  /*0520*/  FFMA R25, R19, R20, R26 ;  /* 0x0000001413197223 */ /* 0x002fc6000000001a */
[----:B------:R-:W-:Y:S01]  /*0530*/  LDS R20, [R12+0x2c] ;  /* 0x00002c000c147984 */ /* 0x000fe20000000800 */
[----:B--2---:R-:W-:-:S03]  /*0540*/  FFMA R25, R2, R3, R25 ;  /* 0x0000000302197223 */ /* 0x004fc60000000019 */
[----:B------:R-:W1:Y:S04]  /*0550*/  LDS R19, [R14+0x2c] ;  /* 0x00002c000e137984 */ /* 0x000e680000000800 */
[----:B------:R-:W-:Y:S04]  /*0560*/  LDS R2, [R12+0x30] ;  /* 0x000030000c027984 */ /* 0x000fe80000000800 */
        /* <DEDUP_REMOVED lines=10> */
[----:B-1----:R-:W-:-:S04]  /*0610*/  FFMA R19, R20, R19, R21 ;  /* 0x0000001314137223 */ /* 0x002fc80000000015 */
[----:B--2---:R-:W-:-:S04]  /*0620*/  FFMA R3, R2, R3, R19 ;  /* 0x0000000302037223 */ /* 0x004fc80000000013 */
[----:B---3--:R-:W-:-:S04]  /*0630*/  FFMA R4, R4, R5, R3 ;  /* 0x0000000504047223 */ /* 0x008fc80000000003 */
[----:B----4-:R-:W-:-:S04]  /*0640*/  FFMA R4, R23, R24, R4 ;  /* 0x0000001817047223 */ /* 0x010fc80000000004 */
[----:B0-----:R-:W-:Y:S01]  /*0650*/  FFMA R19, R25, R22, R4 ;  /* 0x0000001619137223 */ /* 0x001fe20000000004 */
[----:B------:R-:W-:Y:S06]  /*0660*/  BAR.SYNC.DEFER_BLOCKING 0x0 ;  /* 0x0000000000007b1d */ /* 0x000fec0000010000 */
[----:B------:R-:W-:Y:S05]  /*0670*/  @P0 BRA `(.L_x_1) ;  /* 0xfffffff800e00947 */ /* 0x000fea000383ffff */
.L_x_0:
[----:B------:R-:W-:-:S13]  /*0680*/  ISETP.GE.AND P0, PT, R9, R0, PT ;  /* 0x000000000900720c */ /* 0x000fda0003f06270 */
[----:B------:R-:W-:Y:S05]  /*0690*/  @P0 EXIT ;  /* 0x000000000000094d */ /* 0x000fea0003800000 */
[----:B------:R-:W0:Y:S01]  /*06a0*/  LDC.64 R2, c[0x0][0x390] ;  /* 0x0000e400ff027b82 */ /* 0x000e220000000a00 */
[----:B------:R-:W-:-:S04]  /*06b0*/  IMAD R7, R7, R0, R6 ;  /* 0x0000000007077224 */ /* 0x000fc800078e0206 */
[----:B0-----:R-:W-:-:S05]  /*06c0*/  IMAD.WIDE.U32 R2, R7, 0x4, R2 ;  /* 0x0000000407027825 */ /* 0x001fca00078e0002 */
[----:B------:R-:W-:Y:S01]  /*06d0*/  STG.E desc[UR4][R2.64], R19 ;  /* 0x0000001302007986 */ /* 0x000fe2000c101904 */
[----:B------:R-:W-:Y:S05]  /*06e0*/  EXIT ;  /* 0x000000000000794d */ /* 0x000fea0003800000 */
.L_x_2:
[----:B------:R-:W-:-:S00]  /*06f0*/  BRA `(.L_x_2) ;  /* 0xfffffffc00fc7947 */ /* 0x000fc0000383ffff */
[----:B------:R-:W-:-:S00]  /*0700*/  NOP ;  /* 0x0000000000007918 */ /* 0x000fc00000000000 */
[----:B------:R-:W-:-:S00]  /*0710*/  NOP ;  /* 0x0000000000007918 */ /* 0x000fc00000000000 */
[----:B------:R-:W-:-:S00]  /*0720*/  NOP ;  /* 0x0000000000007918 */ /* 0x000fc00000000000 */
[----:B------:R-:W-:-:S00]  /*0730*/  NOP ;  /* 0x0000000000007918 */ /* 0x000fc00000000000 */
[----:B------:R-:W-:-:S00]  /*0740*/  NOP ;  /* 0x0000000000007918 */ /* 0x000fc00000000000 */
[----:B------:R-:W-:-:S00]  /*0750*/  NOP ;  /* 0x0000000000007918 */ /* 0x000fc00000000000 */
[----:B------:R-:W-:-:S00]  /*0760*/  NOP ;  /* 0x0000000000007918 */ /* 0x000fc00000000000 */
[----:B------:R-:W-:-:S00]  /*0770*/  NOP ;  /* 0x0000000000007918 */ /* 0x000fc00000000000 */
.L_x_8:


//--------------------- .text._Z10matrixMultPfS_S_iii --------------------------
	.section	.text._Z10matrixMultPfS_S_iii,"ax",@progbits
	.align	128
        .global         _Z10matrixMultPfS_S_iii
        .type           _Z10matrixMultPfS_S_iii,@function
        .size           _Z10matrixMultPfS_S_iii,(.L_x_9 - _Z10matrixMultPfS_S_iii)
        .other          _Z10matrixMultPfS_S_iii,@"STO_CUDA_ENTRY STV_DEFAULT"
_Z10matrixMultPfS_S_iii:
.text._Z10matrixMultPfS_S_iii:
[----:B------:R-:W-:Y:S01]  /*0000*/  LDC R1, c[0x0][0x37c] ;  /* 0x0000df00ff017b82 */ /* 0x000fe20000000800 */
[----:B------:R-:W0:Y:S07]  /*0010*/  S2R R5, SR_TID.Y ;  /* 0x0000000000057919 */ /* 0x000e2e0000002200 */
[----:B------:R-:W1:Y:S01]  /*0020*/  LDC R16, c[0x0][0x360] ;  /* 0x0000d800ff107b82 */ /* 0x000e620000000800 */
[----:B------:R-:W2:Y:S01]  /*0030*/  LDCU UR6, c[0x0][0x398] ;  /* 0x00007300ff0677ac */ /* 0x000ea20008000800 */
[----:B------:R-:W1:Y:S06]  /*0040*/  S2R R3, SR_TID.X ;  /* 0x0000000000037919 */ /* 0x000e6c0000002100 */
[----:B------:R-:W0:Y:S08]  /*0050*/  S2UR UR5, SR_CTAID.Y ;  /* 0x00000000000579c3 */ /* 0x000e300000002600 */
[----:B------:R-:W0:Y:S08]  /*0060*/  LDC R0, c[0x0][0x364] ;  /* 0x0000d900ff007b82 */ /* 0x000e300000000800 */
[----:B------:R-:W1:Y:S08]  /*0070*/  S2UR UR4, SR_CTAID.X ;  /* 0x00000000000479c3 */ /* 0x000e700000002500 */
[----:B------:R-:W3:Y:S01]  /*0080*/  LDC R17, c[0x0][0x3a0] ;  /* 0x0000e800ff117b82 */ /* 0x000ee20000000800 */
[----:B0-----:R-:W-:-:S05]  /*0090*/  IMAD R0, R0, UR5, R5 ;  /* 0x0000000500007c24 */ /* 0x001fca000f8e0205 */
[----:B--2---:R-:W-:Y:S01]  /*00a0*/  ISETP.GE.AND P0, PT, R0, UR6, PT ;  /* 0x0000000600007c0c */ /* 0x004fe2000bf06270 */
[----:B-1----:R-:W-:-:S05]  /*00b0*/  IMAD R16, R16, UR4, R3 ;  /* 0x0000000410107c24 */ /* 0x002fca000f8e0203 */
[----:B---3--:R-:W-:-:S13]  /*00c0*/  ISETP.GE.OR P0, PT, R16, R17, P0 ;  /* 0x000000111000720c */ /* 0x008fda0000706670 */
[----:B------:R-:W-:Y:S05]  /*00d0*/  @P0 EXIT ;  /* 0x000000000000094d */ /* 0x000fea0003800000 */
[----:B------:R-:W0:Y:S01]  /*00e0*/  LDC R19, c[0x0][0x39c] ;  /* 0x0000e700ff137b82 */ /* 0x000e220000000800 */
[----:B------:R-:W1:Y:S01]  /*00f0*/  LDCU.64 UR4, c[0x0][0x358] ;  /* 0x00006b00ff0477ac */ /* 0x000e620008000a00 */
[----:B------:R-:W-:Y:S01]  /*0100*/  HFMA2 R24, -RZ, RZ, 0, 0 ;  /* 0x00000000ff187431 */ /* 0x000fe200000001ff */
[----:B0-----:R-:W-:-:S13]  /*0110*/  ISETP.GE.AND P0, PT, R19, 0x1, PT ;  /* 0x000000011300780c */ /* 0x001fda0003f06270 */
[----:B-1----:R-:W-:Y:S05]  /*0120*/  @!P0 BRA `(.L_x_3) ;  /* 0x0000000400e08947 */ /* 0x002fea0003800000 */
[C---:B------:R-:W-:Y:S01]  /*0130*/  ISETP.GE.U32.AND P1, PT, R19.reuse, 0x8, PT ;  /* 0x000000081300780c */ /* 0x040fe20003f26070 */
[----:B------:R-:W-:Y:S01]  /*0140*/  IMAD R20, R0, R19, RZ ;  /* 0x0000001300147224 */ /* 0x000fe200078e02ff */
[----:B------:R-:W-:Y:S02]  /*0150*/  LOP3.LUT R27, R19, 0x7, RZ, 0xc0, !PT ;  /* 0x00000007131b7812 */ /* 0x000fe400078ec0ff */
[----:B------:R-:W-:Y:S02]  /*0160*/  MOV R24, RZ ;  /* 0x000000ff00187202 */ /* 0x000fe40000000f00 */
[----:B------:R-:W-:Y:S02]  /*0170*/  ISETP.NE.AND P0, PT, R27, RZ, PT ;  /* 0x000000ff1b00720c */ /* 0x000fe40003f05270 */
[----:B------:R-:W-:-:S05]  /*0180*/  MOV R21, RZ ;  /* 0x000000ff00157202 */ /* 0x000fca0000000f00 */
[----:B------:R-:W-:Y:S06]  /*0190*/  @!P1 BRA `(.L_x_4) ;  /* 0x0000000000c49947 */ /* 0x000fec0003800000 */
[----:B------:R-:W0:Y:S01]  /*01a0*/  LDC.64 R2, c[0x0][0x380] ;  /* 0x0000e000ff027b82 */ /* 0x000e220000000a00 */
[----:B------:R-:W-:Y:S02]  /*01b0*/  LOP3.LUT R21, R19, 0x7ffffff8, RZ, 0xc0, !PT ;  /* 0x7ffffff813157812 */ /* 0x000fe400078ec0ff */
[----:B------:R-:W-:Y:S02]  /*01c0*/  MOV R24, RZ ;  /* 0x000000ff00187202 */ /* 0x000fe40000000f00 */
[----:B------:R-:W-:Y:S02]  /*01d0*/  MOV R18, R16 ;  /* 0x0000001000127202 */ /* 0x000fe40000000f00 */
[----:B------:R-:W-:Y:S01]  /*01e0*/  IADD3 R22, PT, PT, -R21, RZ, RZ ;  /* 0x000000ff15167210 */ /* 0x000fe20007ffe1ff */
[----:B0-----:R-:W-:-:S03]  /*01f0*/  IMAD.WIDE.U32 R2, R20, 0x4, R2 ;  /* 0x0000000414027825 */ /* 0x001fc600078e0002 */
[----:B------:R-:W-:-:S04]  /*0200*/  IADD3 R4, P1, PT, R2, 0x10, RZ ;  /* 0x0000001002047810 */ /* 0x000fc80007f3e0ff */
[----:B------:R-:W-:-:S09]  /*0210*/  IADD3.X R5, PT, PT, RZ, R3, RZ, P1, !PT ;  /* 0x00000003ff057210 */ /* 0x000fd20000ffe4ff */
.L_x_5:
[----:B------:R-:W0:Y:S01]  /*0220*/  LDC.64 R14, c[0x0][0x388] ;  /* 0x0000e200ff0e7b82 */ /* 0x000e220000000a00 */
[----:B------:R-:W-:Y:S02]  /*0230*/  MOV R2, R4 ;  /* 0x0000000400027202 */ /* 0x000fe40000000f00 */
[----:B------:R-:W-:-:S05]  /*0240*/  MOV R3, R5 ;  /* 0x0000000500037202 */ /* 0x000fca0000000f00 */
[----:B------:R-:W2:Y:S04]  /*0250*/  LDG.E R25, desc[UR4][R2.64+-0x10] ;  /* 0xfffff00402197981 */ /* 0x000ea8000c1e1900 */
[----:B------:R-:W3:Y:S04]  /*0260*/  LDG.E R23, desc[UR4][R2.64+-0xc] ;  /* 0xfffff40402177981 */ /* 0x000ee8000c1e1900 */
[----:B------:R-:W4:Y:S04]  /*0270*/  LDG.E R29, desc[UR4][R2.64+-0x8] ;  /* 0xfffff804021d7981 */ /* 0x000f28000c1e1900 */
[----:B------:R-:W5:Y:S01]  /*0280*/  LDG.E R28, desc[UR4][R2.64+-0x4] ;  /* 0xfffffc04021c7981 */ /* 0x000f62000c1e1900 */
[----:B0-----:R-:W-:-:S05]  /*0290*/  IMAD.WIDE R14, R18, 0x4, R14 ;  /* 0x00000004120e7825 */ /* 0x001fca00078e020e */
[----:B------:R0:W2:Y:S01]  /*02a0*/  LDG.E R26, desc[UR4][R14.64] ;  /* 0x000000040e1a7981 */ /* 0x0000a2000c1e1900 */
[----:B------:R-:W-:-:S04]  /*02b0*/  IMAD.WIDE R12, R17, 0x4, R14 ;  /* 0x00000004110c7825 */ /* 0x000fc800078e020e */
[C---:B------:R-:W-:Y:S02]  /*02c0*/  IMAD.WIDE R4, R17.reuse, 0x4, R12 ;  /* 0x0000000411047825 */ /* 0x040fe400078e020c */
[----:B------:R-:W3:Y:S02]  /*02d0*/  LDG.E R12, desc[UR4][R12.64] ;  /* 0x000000040c0c7981 */ /* 0x000ee4000c1e1900 */
[C---:B------:R-:W-:Y:S02]  /*02e0*/  IMAD.WIDE R8, R17.reuse, 0x4, R4 ;  /* 0x0000000411087825 */ /* 0x040fe400078e0204 */
[----:B------:R-:W4:Y:S02]  /*02f0*/  LDG.E R4, desc[UR4][R4.64] ;  /* 0x0000000404047981 */ /* 0x000f24000c1e1900 */
[C---:B------:R-:W-:Y:S02]  /*0300*/  IMAD.WIDE R6, R17.reuse, 0x4, R8 ;  /* 0x0000000411067825 */ /* 0x040fe400078e0208 */
[----:B------:R-:W5:Y:S02]  /*0310*/  LDG.E R8, desc[UR4][R8.64] ;  /* 0x0000000408087981 */ /* 0x000f64000c1e1900 */
[----:B------:R-:W-:-:S02]  /*0320*/  IMAD.WIDE R10, R17, 0x4, R6 ;  /* 0x00000004110a7825 */ /* 0x000fc400078e0206 */
[----:B------:R-:W5:Y:S04]  /*0330*/  LDG.E R5, desc[UR4][R2.64] ;  /* 0x0000000402057981 */ /* 0x000f68000c1e1900 */
[----:B------:R-:W5:Y:S01]  /*0340*/  LDG.E R6, desc[UR4][R6.64] ;  /* 0x0000000406067981 */ /* 0x000f62000c1e1900 */
[----:B0-----:R-:W-:-:S03]  /*0350*/  IMAD.WIDE R14, R17, 0x4, R10 ;  /* 0x00000004110e7825 */ /* 0x001fc600078e020a */
[----:B------:R-:W5:Y:S04]  /*0360*/  LDG.E R10, desc[UR4][R10.64] ;  /* 0x000000040a0a7981 */ /* 0x000f68000c1e1900 */
[----:B------:R-:W5:Y:S04]  /*0370*/  LDG.E R13, desc[UR4][R14.64] ;  /* 0x000000040e0d7981 */ /* 0x000f68000c1e1900 */
[----:B------:R-:W5:Y:S04]  /*0380*/  LDG.E R7, desc[UR4][R2.64+0x4] ;  /* 0x0000040402077981 */ /* 0x000f68000c1e1900 */
[----:B------:R-:W5:Y:S01]  /*0390*/  LDG.E R9, desc[UR4][R2.64+0xc] ;  /* 0x00000c0402097981 */ /* 0x000f62000c1e1900 */
[----:B--2---:R-:W-:Y:S01]  /*03a0*/  FFMA R26, R25, R26, R24 ;  /* 0x0000001a191a7223 */ /* 0x004fe20000000018 */
[----:B------:R-:W-:-:S02]  /*03b0*/  IMAD.WIDE R24, R17, 0x4, R14 ;  /* 0x0000000411187825 */ /* 0x000fc400078e020e */
[----:B------:R-:W2:Y:S04]  /*03c0*/  LDG.E R14, desc[UR4][R2.64+0x8] ;  /* 0x00000804020e7981 */ /* 0x000ea8000c1e1900 */
[----:B------:R-:W2:Y:S01]  /*03d0*/  LDG.E R24, desc[UR4][R24.64] ;  /* 0x0000000418187981 */ /* 0x000ea2000c1e1900 */
[----:B---3--:R-:W-:Y:S01]  /*03e0*/  FFMA R12, R23, R12, R26 ;  /* 0x0000000c170c7223 */ /* 0x008fe2000000001a */
[----:B------:R-:W-:-:S03]  /*03f0*/  IADD3 R22, PT, PT, R22, 0x8, RZ ;  /* 0x0000000816167810 */ /* 0x000fc60007ffe0ff */
[----:B----4-:R-:W-:Y:S01]  /*0400*/  FFMA R29, R29, R4, R12 ;  /* 0x000000041d1d7223 */ /* 0x010fe2000000000c */
[----:B------:R-:W-:-:S03]  /*0410*/  ISETP.NE.AND P1, PT, R22, RZ, PT ;  /* 0x000000ff1600720c */ /* 0x000fc60003f25270 */
[----:B-----5:R-:W-:Y:S01]  /*0420*/  FFMA R8, R28, R8, R29 ;  /* 0x000000081c087223 */ /* 0x020fe2000000001d */
[----:B------:R-:W-:-:S03]  /*0430*/  IADD3 R4, P2, PT, R2, 0x20, RZ ;  /* 0x0000002002047810 */ /* 0x000fc60007f5e0ff */
[----:B------:R-:W-:Y:S01]  /*0440*/  FFMA R6, R5, R6, R8 ;  /* 0x0000000605067223 */ /* 0x000fe20000000008 */
[----:B------:R-:W-:Y:S02]  /*0450*/  IADD3.X R5, PT, PT, RZ, R3, RZ, P2, !PT ;  /* 0x00000003ff057210 */ /* 0x000fe400017fe4ff */
[----:B------:R-:W-:Y:S01]  /*0460*/  LEA R18, R17, R18, 0x3 ;  /* 0x0000001211127211 */ /* 0x000fe200078e18ff */
[----:B------:R-:W-:-:S04]  /*0470*/  FFMA R7, R7, R10, R6 ;  /* 0x0000000a07077223 */ /* 0x000fc80000000006 */
[----:B--2---:R-:W-:-:S04]  /*0480*/  FFMA R14, R14, R13, R7 ;  /* 0x0000000d0e0e7223 */ /* 0x004fc80000000007 */
[----:B------:R-:W-:Y:S01]  /*0490*/  FFMA R24, R9, R24, R14 ;  /* 0x0000001809187223 */ /* 0x000fe2000000000e */
[----:B------:R-:W-:Y:S06]  /*04a0*/  @P1 BRA `(.L_x_5) ;  /* 0xfffffffc005c1947 */ /* 0x000fec000383ffff */
.L_x_4:
[----:B------:R-:W-:Y:S05]  /*04b0*/  @!P0 BRA `(.L_x_3) ;  /* 0x0000000000fc8947 */ /* 0x000fea0003800000 */
[----:B------:R-:W-:Y:S02]  /*04c0*/  ISETP.GE.U32.AND P1, PT, R27, 0x4, PT ;  /* 0x000000041b00780c */ /* 0x000fe40003f26070 */
[----:B------:R-:W-:-:S04]  /*04d0*/  LOP3.LUT R14, R19, 0x3, RZ, 0xc0, !PT ;  /* 0x00000003130e7812 */ /* 0x000fc800078ec0ff */
[----:B------:R-:W-:-:S07]  /*04e0*/  ISETP.NE.AND P0, PT, R14, RZ, PT ;  /* 0x000000ff0e00720c */ /* 0x000fce0003f05270 */
[----:B------:R-:W-:Y:S06]  /*04f0*/  @!P1 BRA `(.L_x_6) ;  /* 0x00000000006c9947 */ /* 0x000fec0003800000 */
[----:B------:R-:W0:Y:S01]  /*0500*/  LDC.64 R4, c[0x0][0x388] ;  /* 0x0000e200ff047b82 */ /* 0x000e220000000a00 */
[----:B------:R-:W1:Y:S01]  /*0510*/  LDCU.64 UR6, c[0x0][0x380] ;  /* 0x00007000ff0677ac */ /* 0x000e620008000a00 */
[----:B------:R-:W-:Y:S01]  /*0520*/  IMAD R7, R21, R17, R16 ;  /* 0x0000001115077224 */ /* 0x000fe200078e0210 */
[CC--:B------:R-:W-:Y:S02]  /*0530*/  IADD3 R3, PT, PT, R20.reuse, R21.reuse, RZ ;  /* 0x0000001514037210 */ /* 0x0c0fe40007ffe0ff */
[----:B------:R-:W-:-:S03]  /*0540*/  IADD3 R8, P1, PT, R20, R21, RZ ;  /* 0x0000001514087210 */ /* 0x000fc60007f3e0ff */
[----:B------:R-:W2:Y:S01]  /*0550*/  LDC.64 R12, c[0x0][0x380] ;  /* 0x0000e000ff0c7b82 */ /* 0x000ea20000000a00 */
[----:B0-----:R-:W-:-:S04]  /*0560*/  IMAD.WIDE R4, R7, 0x4, R4 ;  /* 0x0000000407047825 */ /* 0x001fc800078e0204 */
[----:B------:R-:W-:Y:S02]  /*0570*/  IMAD.WIDE R6, R17, 0x4, R4 ;  /* 0x0000000411067825 */ /* 0x000fe400078e0204 */
[----:B------:R-:W3:Y:S02]  /*0580*/  LDG.E R4, desc[UR4][R4.64] ;  /* 0x0000000404047981 */ /* 0x000ee4000c1e1900 */
[----:B--2---:R-:W-:Y:S01]  /*0590*/  IMAD.WIDE.U32 R12, R3, 0x4, R12 ;  /* 0x00000004030c7825 */ /* 0x004fe200078e000c */
[----:B------:R-:W-:Y:S02]  /*05a0*/  IADD3.X R3, PT, PT, RZ, RZ, RZ, P1, !PT ;  /* 0x000000ffff037210 */ /* 0x000fe40000ffe4ff */
[----:B-1----:R-:W-:-:S03]  /*05b0*/  LEA R2, P1, R8, UR6, 0x2 ;  /* 0x0000000608027c11 */ /* 0x002fc6000f8210ff */
[----:B------:R-:W3:Y:S01]  /*05c0*/  LDG.E R13, desc[UR4][R12.64] ;  /* 0x000000040c0d7981 */ /* 0x000ee2000c1e1900 */
[----:B------:R-:W-:Y:S01]  /*05d0*/  LEA.HI.X R3, R8, UR7, R3, 0x2, P1 ;  /* 0x0000000708037c11 */ /* 0x000fe200088f1403 */
[C---:B------:R-:W-:Y:S02]  /*05e0*/  IMAD.WIDE R8, R17.reuse, 0x4, R6 ;  /* 0x0000000411087825 */ /* 0x040fe400078e0206 */
[----:B------:R-:W2:Y:S04]  /*05f0*/  LDG.E R6, desc[UR4][R6.64] ;  /* 0x0000000406067981 */ /* 0x000ea8000c1e1900 */
[----:B------:R-:W2:Y:S01]  /*0600*/  LDG.E R15, desc[UR4][R2.64+0x4] ;  /* 0x00000404020f7981 */ /* 0x000ea2000c1e1900 */
[----:B------:R-:W-:-:S03]  /*0610*/  IMAD.WIDE R10, R17, 0x4, R8 ;  /* 0x00000004110a7825 */ /* 0x000fc600078e0208 */
[----:B------:R-:W4:Y:S04]  /*0620*/  LDG.E R22, desc[UR4][R8.64] ;  /* 0x0000000408167981 */ /* 0x000f28000c1e1900 */
[----:B------:R-:W4:Y:S04]  /*0630*/  LDG.E R18, desc[UR4][R2.64+0x8] ;  /* 0x0000080402127981 */ /* 0x000f28000c1e1900 */
[----:B------:R-:W5:Y:S04]  /*0640*/  LDG.E R26, desc[UR4][R2.64+0xc] ;  /* 0x00000c04021a7981 */ /* 0x000f68000c1e1900 */
[----:B------:R-:W5:Y:S01]  /*0650*/  LDG.E R10, desc[UR4][R10.64] ;  /* 0x000000040a0a7981 */ /* 0x000f62000c1e1900 */
[----:B------:R-:W-:Y:S01]  /*0660*/  IADD3 R21, PT, PT, R21, 0x4, RZ ;  /* 0x0000000415157810 */ /* 0x000fe20007ffe0ff */
[----:B---3--:R-:W-:-:S04]  /*0670*/  FFMA R24, R13, R4, R24 ;  /* 0x000000040d187223 */ /* 0x008fc80000000018 */
[----:B--2---:R-:W-:-:S04]  /*0680*/  FFMA R15, R15, R6, R24 ;  /* 0x000000060f0f7223 */ /* 0x004fc80000000018 */
[----:B----4-:R-:W-:-:S04]  /*0690*/  FFMA R15, R18, R22, R15 ;  /* 0x00000016120f7223 */ /* 0x010fc8000000000f */
[----:B-----5:R-:W-:-:S07]  /*06a0*/  FFMA R24, R26, R10, R15 ;  /* 0x0000000a1a187223 */ /* 0x020fce000000000f */
.L_x_6:
[----:B------:R-:W-:Y:S05]  /*06b0*/  @!P0 BRA `(.L_x_3) ;  /* 0x00000000007c8947 */ /* 0x000fea0003800000 */
[----:B------:R-:W-:Y:S01]  /*06c0*/  ISETP.NE.AND P1, PT, R14, 0x1, PT ;  /* 0x000000010e00780c */ /* 0x000fe20003f25270 */
[----:B------:R-:W0:Y:S01]  /*06d0*/  LDC.64 R10, c[0x0][0x380] ;  /* 0x0000e000ff0a7b82 */ /* 0x000e220000000a00 */
[----:B------:R-:W-:-:S04]  /*06e0*/  LOP3.LUT R19, R19, 0x1, RZ, 0xc0, !PT ;  /* 0x0000000113137812 */ /* 0x000fc800078ec0ff */
[----:B------:R-:W-:-:S03]  /*06f0*/  ISETP.NE.U32.AND P0, PT, R19, 0x1, PT ;  /* 0x000000011300780c */ /* 0x000fc60003f05070 */
[----:B------:R-:W1:Y:S04]  /*0700*/  LDC.64 R8, c[0x0][0x388] ;  /* 0x0000e200ff087b82 */ /* 0x000e680000000a00 */
[CC--:B------:R-:W-:Y:S02]  /*0710*/  @P1 IADD3 R13, PT, PT, R20.reuse, R21.reuse, RZ ;  /* 0x00000015140d1210 */ /* 0x0c0fe40007ffe0ff */
[----:B------:R-:W-:Y:S02]  /*0720*/  @P1 IADD3 R12, P2, PT, R20, R21, RZ ;  /* 0x00000015140c1210 */ /* 0x000fe40007f5e0ff */
[----:B------:R-:W2:Y:S02]  /*0730*/  @P1 LDC.64 R2, c[0x0][0x380] ;  /* 0x0000e000ff021b82 */ /* 0x000ea40000000a00 */
[----:B------:R-:W-:-:S06]  /*0740*/  @P1 IADD3.X R14, PT, PT, RZ, RZ, RZ, P2, !PT ;  /* 0x000000ffff0e1210 */ /* 0x000fcc00017fe4ff */
[----:B------:R-:W3:Y:S01]  /*0750*/  LDC.64 R4, c[0x0][0x380] ;  /* 0x0000e000ff047b82 */ /* 0x000ee20000000a00 */
[----:B0-----:R-:W-:-:S04]  /*0760*/  @P1 IMAD.WIDE.U32 R10, R13, 0x4, R10 ;  /* 0x000000040d0a1825 */ /* 0x001fc800078e000a */
[C---:B------:R-:W-:Y:S01]  /*0770*/  @P1 IMAD R13, R21.reuse, R17, R16 ;  /* 0x00000011150d1224 */ /* 0x040fe200078e0210 */
[----:B------:R-:W-:Y:S01]  /*0780*/  @P1 IADD3 R21, PT, PT, R21, 0x2, RZ ;  /* 0x0000000215151810 */ /* 0x000fe20007ffe0ff */
[----:B------:R-:W4:Y:S01]  /*0790*/  @P1 LDG.E R11, desc[UR4][R10.64] ;  /* 0x000000040a0b1981 */ /* 0x000f22000c1e1900 */
[----:B------:R-:W0:Y:S01]  /*07a0*/  LDC.64 R6, c[0x0][0x388] ;  /* 0x0000e200ff067b82 */ /* 0x000e220000000a00 */
[----:B-1----:R-:W-:Y:S01]  /*07b0*/  @P1 IMAD.WIDE R8, R13, 0x4, R8 ;  /* 0x000000040d081825 */ /* 0x002fe200078e0208 */
[----:B------:R-:W-:Y:S02]  /*07c0*/  @!P0 IADD3 R15, PT, PT, R20, R21, RZ ;  /* 0x00000015140f8210 */ /* 0x000fe40007ffe0ff */
[----:B--2---:R-:W-:Y:S01]  /*07d0*/  @P1 LEA R2, P2, R12, R2, 0x2 ;  /* 0x000000020c021211 */ /* 0x004fe200078410ff */
[----:B------:R-:W-:-:S03]  /*07e0*/  @!P0 IMAD R21, R21, R17, R16 ;  /* 0x0000001115158224 */ /* 0x000fc600078e0210 */
[----:B------:R-:W-:Y:S01]  /*07f0*/  @P1 LEA.HI.X R3, R12, R3, R14, 0x2, P2 ;  /* 0x000000030c031211 */ /* 0x000fe200010f140e */
[----:B------:R-:W-:Y:S01]  /*0800*/  @P1 IMAD.WIDE R12, R17, 0x4, R8 ;  /* 0x00000004110c1825 */ /* 0x000fe200078e0208 */
[----:B------:R-:W4:Y:S03]  /*0810*/  @P1 LDG.E R14, desc[UR4][R8.64] ;  /* 0x00000004080e1981 */ /* 0x000f26000c1e1900 */
[----:B---3--:R-:W-:Y:S01]  /*0820*/  @!P0 IMAD.WIDE.U32 R4, R15, 0x4, R4 ;  /* 0x000000040f048825 */ /* 0x008fe200078e0004 */
[----:B------:R-:W2:Y:S04]  /*0830*/  @P1 LDG.E R2, desc[UR4][R2.64+0x4] ;  /* 0x0000040402021981 */ /* 0x000ea8000c1e1900 */
[----:B------:R-:W2:Y:S01]  /*0840*/  @P1 LDG.E R12, desc[UR4][R12.64] ;  /* 0x000000040c0c1981 */ /* 0x000ea2000c1e1900 */
[----:B0-----:R-:W-:-:S03]  /*0850*/  @!P0 IMAD.WIDE R6, R21, 0x4, R6 ;  /* 0x0000000415068825 */ /* 0x001fc600078e0206 */
[----:B------:R-:W3:Y:S04]  /*0860*/  @!P0 LDG.E R5, desc[UR4][R4.64] ;  /* 0x0000000404058981 */ /* 0x000ee8000c1e1900 */
[----:B------:R-:W3:Y:S01]  /*0870*/  @!P0 LDG.E R6, desc[UR4][R6.64] ;  /* 0x0000000406068981 */ /* 0x000ee2000c1e1900 */
[----:B----4-:R-:W-:-:S04]  /*0880*/  @P1 FFMA R11, R11, R14, R24 ;  /* 0x0000000e0b0b1223 */ /* 0x010fc80000000018 */
[----:B--2---:R-:W-:-:S04]  /*0890*/  @P1 FFMA R24, R2, R12, R11 ;  /* 0x0000000c02181223 */ /* 0x004fc8000000000b */
[----:B---3--:R-:W-:-:S07]  /*08a0*/  @!P0 FFMA R24, R5, R6, R24 ;  /* 0x0000000605188223 */ /* 0x008fce0000000018 */
.L_x_3:
[----:B------:R-:W0:Y:S01]  /*08b0*/  LDC.64 R2, c[0x0][0x390] ;  /* 0x0000e400ff027b82 */ /* 0x000e220000000a00 */
[----:B------:R-:W-:-:S04]  /*08c0*/  IMAD R17, R0, R17, R16 ;  /* 0x0000001100117224 */ /* 0x000fc800078e0210 */
[----:B0-----:R-:W-:-:S05]  /*08d0*/  IMAD.WIDE R2, R17, 0x4, R2 ;  /* 0x0000000411027825 */ /* 0x001fca00078e0202 */
[----:B------:R-:W-:Y:S01]  /*08e0*/  STG.E desc[UR4][R2.64], R24 ;  /* 0x0000001802007986 */ /* 0x000fe2000c101904 */
[----:B------:R-:W-:Y:S05]  /*08f0*/  EXIT ;  /* 0x000000000000794d */ /* 0x000fea0003800000 */
.L_x_7:
        /* <DEDUP_REMOVED lines=16> */
.L_x_9:


//--------------------- .nv.shared._Z15tiledMatrixMultPfS_S_i --------------------------
	.section	.nv.shared._Z15tiledMatrixMultPfS_S_i,"aw",@nobits
	.sectionflags	@""
	.align	4
.nv.shared._Z15tiledMatrixMultPfS_S_i:
	.zero		3200


//--------------------- .nv.shared.reserved.0     --------------------------
	.section	.nv.shared.reserved.0,"aw",@nobits
	.weak		__nv_reservedSMEM_offset_0_alias
	.size		__nv_reservedSMEM_offset_0_alias, 0, 64
	.other		__nv_reservedSMEM_offset_0_alias,@"STO_CUDA_RESERVED_SHARED STV_DEFAULT"
__nv_reservedSMEM_offset_0_alias:
	.zero		0
	.zero		64


//--------------------- .nv.constant0._Z15tiledMatrixMultPfS_S_i --------------------------
	.section	.nv.constant0._Z15tiledMatrixMultPfS_S_i,"a",@progbits
	.sectionflags	@""
	.align	4
.nv.constant0._Z15tiledMatrixMultPfS_S_i:
	.zero		924


//--------------------- .nv.constant0._Z10matrixMultPfS_S_iii --------------------------
	.section	.nv.constant0._Z10matrixMultPfS_S_iii,"a",@progbits
	.sectionflags	@""
	.align	4
.nv.constant0._Z10matrixMultPfS_S_iii:
	.zero		932


//--------------------- SYMBOLS --------------------------

	.type		.nv.reservedSmem.offset0,@object
	.size		.nv.reservedSmem.offset0,0x4
	.type		.nv.reservedSmem.cap,@object
	.size		.nv.reservedSmem.cap,0x4
